	.headerflags	@"EF_CUDA_TEXMODE_UNIFIED EF_CUDA_64BIT_ADDRESS EF_CUDA_ACCELERATORS EF_CUDA_SM90 EF_CUDA_VIRTUAL_SM(EF_CUDA_SM90)"
	.elftype	@"ET_EXEC"


//--------------------- .nv.info                  --------------------------
	.section	.nv.info,"",@"SHT_CUDA_INFO"
	.align	4


	//----- nvinfo : EIATTR_REGCOUNT
	.align		4
        /*0000*/ 	.byte	0x04, 0x2f
        /*0002*/ 	.short	(.L_3 - .L_2)
	.align		4
.L_2:
        /*0004*/ 	.word	index@(triton_poi_fused_cat_32)
        /*0008*/ 	.word	0x00000020


	//----- nvinfo : EIATTR_MIN_STACK_SIZE
	.align		4
.L_3:
        /*000c*/ 	.byte	0x04, 0x12
        /*000e*/ 	.short	(.L_5 - .L_4)
	.align		4
.L_4:
        /*0010*/ 	.word	index@(triton_poi_fused_cat_32)
        /*0014*/ 	.word	0x00000000


	//----- nvinfo : EIATTR_FRAME_SIZE
	.align		4
.L_5:
        /*0018*/ 	.byte	0x04, 0x11
        /*001a*/ 	.short	(.L_7 - .L_6)
	.align		4
.L_6:
        /*001c*/ 	.word	index@(triton_poi_fused_cat_32)
        /*0020*/ 	.word	0x00000000


	//----- nvinfo : EIATTR_MIN_STACK_SIZE
	.align		4
.L_7:
        /*0024*/ 	.byte	0x04, 0x12
        /*0026*/ 	.short	(.L_9 - .L_8)
	.align		4
.L_8:
        /*0028*/ 	.word	index@(triton_poi_fused_cat_32)
        /*002c*/ 	.word	0x00000000
.L_9:


//--------------------- .nv.info.triton_poi_fused_cat_32 --------------------------
	.section	.nv.info.triton_poi_fused_cat_32,"",@"SHT_CUDA_INFO"
	.sectionflags	@""
	.align	4


	//----- nvinfo : EIATTR_CUDA_API_VERSION
	.align		4
        /*0000*/ 	.byte	0x04, 0x37
        /*0002*/ 	.short	(.L_11 - .L_10)
.L_10:
        /*0004*/ 	.word	0x0000007c


	//----- nvinfo : EIATTR_KPARAM_INFO
	.align		4
.L_11:
        /*0008*/ 	.byte	0x04, 0x17
        /*000a*/ 	.short	(.L_13 - .L_12)
.L_12:
        /*000c*/ 	.word	0x00000000
        /*0010*/ 	.short	0x0010
        /*0012*/ 	.short	0x0080
        /*0014*/ 	.byte	0x00, 0xf0, 0x11, 0x00


	//----- nvinfo : EIATTR_KPARAM_INFO
	.align		4
.L_13:
        /*0018*/ 	.byte	0x04, 0x17
        /*001a*/ 	.short	(.L_15 - .L_14)
.L_14:
        /*001c*/ 	.word	0x00000000
        /*0020*/ 	.short	0x000f
        /*0022*/ 	.short	0x0078
        /*0024*/ 	.byte	0x00, 0xf4, 0x21, 0x00


	//----- nvinfo : EIATTR_KPARAM_INFO
	.align		4
.L_15:
        /*0028*/ 	.byte	0x04, 0x17
        /*002a*/ 	.short	(.L_17 - .L_16)
.L_16:
        /*002c*/ 	.word	0x00000000
        /*0030*/ 	.short	0x000e
        /*0032*/ 	.short	0x0070
        /*0034*/ 	.byte	0x00, 0xf4, 0x21, 0x00


	//----- nvinfo : EIATTR_KPARAM_INFO
	.align		4
.L_17:
        /*0038*/ 	.byte	0x04, 0x17
        /*003a*/ 	.short	(.L_19 - .L_18)
.L_18:
        /*003c*/ 	.word	0x00000000
        /*0040*/ 	.short	0x000d
        /*0042*/ 	.short	0x0068
        /*0044*/ 	.byte	0x00, 0xf4, 0x21, 0x00


	//----- nvinfo : EIATTR_KPARAM_INFO
	.align		4
.L_19:
        /*0048*/ 	.byte	0x04, 0x17
        /*004a*/ 	.short	(.L_21 - .L_20)
.L_20:
        /*004c*/ 	.word	0x00000000
        /*0050*/ 	.short	0x000c
        /*0052*/ 	.short	0x0060
        /*0054*/ 	.byte	0x00, 0xf4, 0x21, 0x00


	//----- nvinfo : EIATTR_KPARAM_INFO
	.align		4
.L_21:
        /*0058*/ 	.byte	0x04, 0x17
        /*005a*/ 	.short	(.L_23 - .L_22)
.L_22:
        /*005c*/ 	.word	0x00000000
        /*0060*/ 	.short	0x000b
        /*0062*/ 	.short	0x0058
        /*0064*/ 	.byte	0x00, 0xf4, 0x21, 0x00


	//----- nvinfo : EIATTR_KPARAM_INFO
	.align		4
.L_23:
        /*0068*/ 	.byte	0x04, 0x17
        /*006a*/ 	.short	(.L_25 - .L_24)
.L_24:
        /*006c*/ 	.word	0x00000000
        /*0070*/ 	.short	0x000a
        /*0072*/ 	.short	0x0050
        /*0074*/ 	.byte	0x00, 0xf4, 0x21, 0x00


	//----- nvinfo : EIATTR_KPARAM_INFO
	.align		4
.L_25:
        /*0078*/ 	.byte	0x04, 0x17
        /*007a*/ 	.short	(.L_27 - .L_26)
.L_26:
        /*007c*/ 	.word	0x00000000
        /*0080*/ 	.short	0x0009
        /*0082*/ 	.short	0x0048
        /*0084*/ 	.byte	0x00, 0xf4, 0x21, 0x00


	//----- nvinfo : EIATTR_KPARAM_INFO
	.align		4
.L_27:
        /*0088*/ 	.byte	0x04, 0x17
        /*008a*/ 	.short	(.L_29 - .L_28)
.L_28:
        /*008c*/ 	.word	0x00000000
        /*0090*/ 	.short	0x0008
        /*0092*/ 	.short	0x0040
        /*0094*/ 	.byte	0x00, 0xf4, 0x21, 0x00


	//----- nvinfo : EIATTR_KPARAM_INFO
	.align		4
.L_29:
        /*0098*/ 	.byte	0x04, 0x17
        /*009a*/ 	.short	(.L_31 - .L_30)
.L_30:
        /*009c*/ 	.word	0x00000000
        /*00a0*/ 	.short	0x0007
        /*00a2*/ 	.short	0x0038
        /*00a4*/ 	.byte	0x00, 0xf4, 0x21, 0x00


	//----- nvinfo : EIATTR_KPARAM_INFO
	.align		4
.L_31:
        /*00a8*/ 	.byte	0x04, 0x17
        /*00aa*/ 	.short	(.L_33 - .L_32)
.L_32:
        /*00ac*/ 	.word	0x00000000
        /*00b0*/ 	.short	0x0006
        /*00b2*/ 	.short	0x0030
        /*00b4*/ 	.byte	0x00, 0xf4, 0x21, 0x00


	//----- nvinfo : EIATTR_KPARAM_INFO
	.align		4
.L_33:
        /*00b8*/ 	.byte	0x04, 0x17
        /*00ba*/ 	.short	(.L_35 - .L_34)
.L_34:
        /*00bc*/ 	.word	0x00000000
        /*00c0*/ 	.short	0x0005
        /*00c2*/ 	.short	0x0028
        /*00c4*/ 	.byte	0x00, 0xf4, 0x21, 0x00


	//----- nvinfo : EIATTR_KPARAM_INFO
	.align		4
.L_35:
        /*00c8*/ 	.byte	0x04, 0x17
        /*00ca*/ 	.short	(.L_37 - .L_36)
.L_36:
        /*00cc*/ 	.word	0x00000000
        /*00d0*/ 	.short	0x0004
        /*00d2*/ 	.short	0x0020
        /*00d4*/ 	.byte	0x00, 0xf4, 0x21, 0x00


	//----- nvinfo : EIATTR_KPARAM_INFO
	.align		4
.L_37:
        /*00d8*/ 	.byte	0x04, 0x17
        /*00da*/ 	.short	(.L_39 - .L_38)
.L_38:
        /*00dc*/ 	.word	0x00000000
        /*00e0*/ 	.short	0x0003
        /*00e2*/ 	.short	0x0018
        /*00e4*/ 	.byte	0x00, 0xf4, 0x21, 0x00


	//----- nvinfo : EIATTR_KPARAM_INFO
	.align		4
.L_39:
        /*00e8*/ 	.byte	0x04, 0x17
        /*00ea*/ 	.short	(.L_41 - .L_40)
.L_40:
        /*00ec*/ 	.word	0x00000000
        /*00f0*/ 	.short	0x0002
        /*00f2*/ 	.short	0x0010
        /*00f4*/ 	.byte	0x00, 0xf4, 0x21, 0x00


	//----- nvinfo : EIATTR_KPARAM_INFO
	.align		4
.L_41:
        /*00f8*/ 	.byte	0x04, 0x17
        /*00fa*/ 	.short	(.L_43 - .L_42)
.L_42:
        /*00fc*/ 	.word	0x00000000
        /*0100*/ 	.short	0x0001
        /*0102*/ 	.short	0x0008
        /*0104*/ 	.byte	0x00, 0xf4, 0x21, 0x00


	//----- nvinfo : EIATTR_KPARAM_INFO
	.align		4
.L_43:
        /*0108*/ 	.byte	0x04, 0x17
        /*010a*/ 	.short	(.L_45 - .L_44)
.L_44:
        /*010c*/ 	.word	0x00000000
        /*0110*/ 	.short	0x0000
        /*0112*/ 	.short	0x0000
        /*0114*/ 	.byte	0x00, 0xf4, 0x21, 0x00


	//----- nvinfo : EIATTR_SPARSE_MMA_MASK
	.align		4
.L_45:
        /*0118*/ 	.byte	0x03, 0x50
        /*011a*/ 	.short	0x0000


	//----- nvinfo : EIATTR_MAXREG_COUNT
	.align		4
        /*011c*/ 	.byte	0x03, 0x1b
        /*011e*/ 	.short	0x00ff


	//----- nvinfo : EIATTR_EXIT_INSTR_OFFSETS
	.align		4
        /*0120*/ 	.byte	0x04, 0x1c
        /*0122*/ 	.short	(.L_47 - .L_46)


	//   ....[0]....
.L_46:
        /*0124*/ 	.word	0x00000dd0


	//   ....[1]....
        /*0128*/ 	.word	0x00000df0


	//----- nvinfo : EIATTR_REQNTID
	.align		4
.L_47:
        /*012c*/ 	.byte	0x04, 0x10
        /*012e*/ 	.short	(.L_49 - .L_48)
.L_48:
        /*0130*/ 	.word	0x00000100
        /*0134*/ 	.word	0x00000001
        /*0138*/ 	.word	0x00000001


	//----- nvinfo : EIATTR_CBANK_PARAM_SIZE
	.align		4
.L_49:
        /*013c*/ 	.byte	0x03, 0x19
        /*013e*/ 	.short	0x0084


	//----- nvinfo : EIATTR_PARAM_CBANK
	.align		4
        /*0140*/ 	.byte	0x04, 0x0a
        /*0142*/ 	.short	(.L_51 - .L_50)
	.align		4
.L_50:
        /*0144*/ 	.word	index@(.nv.constant0.triton_poi_fused_cat_32)
        /*0148*/ 	.short	0x0210
        /*014a*/ 	.short	0x0084


	//----- nvinfo : EIATTR_SW_WAR
	.align		4
.L_51:
        /*014c*/ 	.byte	0x04, 0x36
        /*014e*/ 	.short	(.L_53 - .L_52)
.L_52:
        /*0150*/ 	.word	0x00000008
.L_53:


//--------------------- .nv.callgraph             --------------------------
	.section	.nv.callgraph,"",@"SHT_CUDA_CALLGRAPH"
	.align	4
	.sectionentsize	8
	.align		4
        /*0000*/ 	.word	0x00000000
	.align		4
        /*0004*/ 	.word	0xffffffff
	.align		4
        /*0008*/ 	.word	0x00000000
	.align		4
        /*000c*/ 	.word	0xfffffffe
	.align		4
        /*0010*/ 	.word	0x00000000
	.align		4
        /*0014*/ 	.word	0xfffffffd
	.align		4
        /*0018*/ 	.word	0x00000000
	.align		4
        /*001c*/ 	.word	0xfffffffc


//--------------------- .nv.constant4             --------------------------
	.section	.nv.constant4,"a",@progbits
	.align	8
	.align		8
.nv.constant4:
        /*0000*/ 	.dword	_$_str
	.align		8
        /*0008*/ 	.dword	_$_str_$_2


//--------------------- .text.triton_poi_fused_cat_32 --------------------------
	.section	.text.triton_poi_fused_cat_32,"ax",@progbits
	.align	128
        .global         triton_poi_fused_cat_32
        .type           triton_poi_fused_cat_32,@function
        .size           triton_poi_fused_cat_32,(.L_x_1 - triton_poi_fused_cat_32)
        .other          triton_poi_fused_cat_32,@"STO_CUDA_ENTRY STV_DEFAULT"
triton_poi_fused_cat_32:
.text.triton_poi_fused_cat_32:
[----:B------:R-:W0:Y:S01]  /*0000*/  LDC R1, c[0x0][0x28] ;  /* 0x00000a00ff017b82 */ /* 0x000e220000000800 */
[----:B------:R-:W1:Y:S07]  /*0010*/  S2R R0, SR_TID.X ;  /* 0x0000000000007919 */ /* 0x000e6e0000002100 */
[----:B------:R-:W2:Y:S01]  /*0020*/  LDC.64 R6, c[0x0][0x220] ;  /* 0x00008800ff067b82 */ /* 0x000ea20000000a00 */
[----:B------:R-:W-:Y:S01]  /*0030*/  CS2R R10, SRZ ;  /* 0x00000000000a7805 */ /* 0x000fe2000001ff00 */
[----:B------:R-:W-:Y:S01]  /*0040*/  ULDC.64 UR4, c[0x0][0x208] ;  /* 0x0000820000047ab9 */ /* 0x000fe20000000a00 */
[----:B------:R-:W3:Y:S05]  /*0050*/  S2R R3, SR_CTAID.X ;  /* 0x0000000000037919 */ /* 0x000eea0000002500 */
[----:B------:R-:W4:Y:S01]  /*0060*/  LDC.64 R8, c[0x0][0x248] ;  /* 0x00009200ff087b82 */ /* 0x000f220000000a00 */
[----:B------:R-:W-:Y:S01]  /*0070*/  CS2R R16, SRZ ;  /* 0x0000000000107805 */ /* 0x000fe2000001ff00 */
[----:B------:R-:W-:-:S06]  /*0080*/  ULDC.64 UR6, c[0x0][0x238] ;  /* 0x00008e0000067ab9 */ /* 0x000fcc0000000a00 */
[----:B------:R-:W5:Y:S08]  /*0090*/  LDC.64 R12, c[0x0][0x240] ;  /* 0x00009000ff0c7b82 */ /* 0x000f700000000a00 */
[----:B------:R-:W5:Y:S01]  /*00a0*/  LDC.64 R14, c[0x0][0x228] ;  /* 0x00008a00ff0e7b82 */ /* 0x000f620000000a00 */
[----:B-1----:R-:W-:-:S07]  /*00b0*/  IMAD.SHL.U32 R0, R0, 0x2, RZ ;  /* 0x0000000200007824 */ /* 0x002fce00078e00ff */
[----:B------:R-:W1:Y:S01]  /*00c0*/  LDC.64 R22, c[0x0][0x218] ;  /* 0x00008600ff167b82 */ /* 0x000e620000000a00 */
[----:B------:R-:W-:-:S07]  /*00d0*/  LOP3.LUT R0, R0, 0x1fe, RZ, 0xc0, !PT ;  /* 0x000001fe00007812 */ /* 0x000fce00078ec0ff */
[----:B------:R-:W1:Y:S01]  /*00e0*/  LDC.64 R28, c[0x0][0x230] ;  /* 0x00008c00ff1c7b82 */ /* 0x000e620000000a00 */
[----:B---3--:R-:W-:-:S05]  /*00f0*/  IMAD R2, R3, 0x200, R0 ;  /* 0x0000020003027824 */ /* 0x008fca00078e0200 */
[----:B------:R-:W-:Y:S02]  /*0100*/  SHF.R.S32.HI R3, RZ, 0x1f, R2 ;  /* 0x0000001fff037819 */ /* 0x000fe40000011402 */
[----:B------:R-:W3:Y:S02]  /*0110*/  LDC.64 R18, c[0x0][0x210] ;  /* 0x00008400ff127b82 */ /* 0x000ee40000000a00 */
[----:B------:R-:W-:-:S04]  /*0120*/  LEA.HI R3, R3, R2, RZ, 0x7 ;  /* 0x0000000203037211 */ /* 0x000fc800078f38ff */
[----:B------:R-:W-:-:S05]  /*0130*/  LOP3.LUT R5, R3, 0xffffff80, RZ, 0xc0, !PT ;  /* 0xffffff8003057812 */ /* 0x000fca00078ec0ff */
[----:B------:R-:W-:-:S04]  /*0140*/  IMAD.IADD R4, R2, 0x1, -R5 ;  /* 0x0000000102047824 */ /* 0x000fc800078e0a05 */
[C---:B--2---:R-:W-:Y:S01]  /*0150*/  IMAD.WIDE R6, R4.reuse, 0x4, R6 ;  /* 0x0000000404067825 */ /* 0x044fe200078e0206 */
[C---:B------:R-:W-:Y:S02]  /*0160*/  ISETP.GE.AND P1, PT, R4.reuse, 0x20, PT ;  /* 0x000000200400780c */ /* 0x040fe40003f26270 */
[----:B------:R-:W-:Y:S02]  /*0170*/  LOP3.LUT R0, R4, 0xffffffe0, RZ, 0xc0, !PT ;  /* 0xffffffe004007812 */ /* 0x000fe400078ec0ff */
[----:B------:R-:W-:Y:S02]  /*0180*/  ISETP.LT.AND P3, PT, R2, 0x1d1200, !P1 ;  /* 0x001d12000200780c */ /* 0x000fe40004f61270 */
[----:B------:R-:W-:Y:S01]  /*0190*/  ISETP.NE.AND P0, PT, R0, 0x20, PT ;  /* 0x000000200000780c */ /* 0x000fe20003f05270 */
[----:B----4-:R-:W-:Y:S01]  /*01a0*/  IMAD.WIDE R8, R4, 0x4, R8 ;  /* 0x0000000404087825 */ /* 0x010fe200078e0208 */
[----:B------:R-:W-:Y:S02]  /*01b0*/  SHF.R.S32.HI R26, RZ, 0x7, R3 ;  /* 0x00000007ff1a7819 */ /* 0x000fe40000011403 */
[----:B------:R-:W-:-:S07]  /*01c0*/  P2R R25, PR, RZ, 0x2 ;  /* 0x00000002ff197803 */ /* 0x000fce0000000000 */
[----:B------:R2:W4:Y:S01]  /*01d0*/  @P3 LDG.E.EL.64 R10, desc[UR4][R6.64] ;  /* 0x00000004060a3981 */ /* 0x000522000c2e1b00 */
[----:B------:R-:W-:Y:S01]  /*01e0*/  ISETP.LT.AND P4, PT, R2, 0x1d1200, !P0 ;  /* 0x001d12000200780c */ /* 0x000fe20004781270 */
[----:B-----5:R-:W-:Y:S01]  /*01f0*/  IMAD.WIDE R12, R4, 0x4, R12 ;  /* 0x00000004040c7825 */ /* 0x020fe200078e020c */
[----:B------:R-:W-:-:S11]  /*0200*/  P2R R24, PR, RZ, 0x1 ;  /* 0x00000001ff187803 */ /* 0x000fd60000000000 */
[----:B------:R5:W3:Y:S01]  /*0210*/  @P4 LDG.E.EL.64 R16, desc[UR4][R8.64+-0x80] ;  /* 0xffff800408104981 */ /* 0x000ae2000c2e1b00 */
[----:B------:R-:W-:Y:S01]  /*0220*/  IMAD.SHL.U32 R0, R26, 0x20, RZ ;  /* 0x000000201a007824 */ /* 0x000fe200078e00ff */
[----:B------:R-:W-:-:S04]  /*0230*/  SHF.R.S32.HI R3, RZ, 0x1f, R4 ;  /* 0x0000001fff037819 */ /* 0x000fc80000011404 */
[----:B------:R-:W-:-:S04]  /*0240*/  IADD3 R5, P2, R4, R0, RZ ;  /* 0x0000000004057210 */ /* 0x000fc80007f5e0ff */
[----:B--2---:R-:W-:Y:S02]  /*0250*/  LEA.HI.X.SX32 R6, R0, R3, 0x1, P2 ;  /* 0x0000000300067211 */ /* 0x004fe400010f0eff */
[----:B-----5:R-:W-:Y:S02]  /*0260*/  CS2R R8, SRZ ;  /* 0x0000000000087805 */ /* 0x020fe4000001ff00 */
[----:B------:R-:W-:-:S04]  /*0270*/  LEA R20, P2, R5, UR6, 0x2 ;  /* 0x0000000605147c11 */ /* 0x000fc8000f8410ff */
[----:B------:R-:W-:Y:S02]  /*0280*/  LEA.HI.X R21, R5, UR7, R6, 0x2, P2 ;  /* 0x0000000705157c11 */ /* 0x000fe400090f1406 */
[----:B------:R-:W-:Y:S01]  /*0290*/  CS2R R6, SRZ ;  /* 0x0000000000067805 */ /* 0x000fe2000001ff00 */
[----:B------:R2:W5:Y:S01]  /*02a0*/  @P4 LDG.E.EL.64 R8, desc[UR4][R12.64+-0x80] ;  /* 0xffff80040c084981 */ /* 0x000562000c2e1b00 */
[----:B0-----:R-:W-:Y:S01]  /*02b0*/  IMAD.WIDE R14, R4, 0x4, R14 ;  /* 0x00000004040e7825 */ /* 0x001fe200078e020e */
[----:B------:R-:W-:-:S03]  /*02c0*/  ULDC.64 UR6, c[0x0][0x260] ;  /* 0x0000980000067ab9 */ /* 0x000fc60000000a00 */
[----:B------:R0:W5:Y:S01]  /*02d0*/  @P4 LDG.E.EL.64 R6, desc[UR4][R20.64+-0x80] ;  /* 0xffff800414064981 */ /* 0x000162000c2e1b00 */
[----:B--2---:R-:W-:Y:S01]  /*02e0*/  CS2R R12, SRZ ;  /* 0x00000000000c7805 */ /* 0x004fe2000001ff00 */
[----:B-1----:R-:W-:-:S04]  /*02f0*/  IMAD.WIDE R22, R4, 0x4, R22 ;  /* 0x0000000404167825 */ /* 0x002fc800078e0216 */
[----:B0-----:R-:W-:Y:S01]  /*0300*/  IMAD.MOV.U32 R20, RZ, RZ, 0x3e800000 ;  /* 0x3e800000ff147424 */ /* 0x001fe200078e00ff */
[----:B------:R0:W2:Y:S01]  /*0310*/  @P3 LDG.E.EL.64 R12, desc[UR4][R14.64] ;  /* 0x000000040e0c3981 */ /* 0x0000a2000c2e1b00 */
[----:B------:R-:W-:Y:S01]  /*0320*/  IMAD.WIDE R28, R4, 0x4, R28 ;  /* 0x00000004041c7825 */ /* 0x000fe200078e021c */
[----:B0-----:R-:W-:-:S06]  /*0330*/  CS2R R14, SRZ ;  /* 0x00000000000e7805 */ /* 0x001fcc000001ff00 */
[----:B------:R0:W2:Y:S01]  /*0340*/  @P3 LDG.E.EL.64 R14, desc[UR4][R28.64] ;  /* 0x000000041c0e3981 */ /* 0x0000a2000c2e1b00 */
[----:B----4-:R-:W-:-:S05]  /*0350*/  SEL R10, R10, RZ, P3 ;  /* 0x000000ff0a0a7207 */ /* 0x010fca0001800000 */
[----:B------:R-:W-:-:S04]  /*0360*/  FADD R27, R10, 9.9999997473787516356e-06 ;  /* 0x3727c5ac0a1b7421 */ /* 0x000fc80000000000 */
[----:B------:R-:W1:Y:S01]  /*0370*/  MUFU.SQRT R21, R27 ;  /* 0x0000001b00157308 */ /* 0x000e620000002000 */
[----:B------:R-:W-:-:S05]  /*0380*/  SEL R3, R11, RZ, P3 ;  /* 0x000000ff0b037207 */ /* 0x000fca0001800000 */
[----:B------:R-:W-:Y:S01]  /*0390*/  FADD R5, R3, 9.9999997473787516356e-06 ;  /* 0x3727c5ac03057421 */ /* 0x000fe20000000000 */
[----:B---3--:R-:W-:Y:S01]  /*03a0*/  SEL R16, R16, RZ, P4 ;  /* 0x000000ff10107207 */ /* 0x008fe20002000000 */
[----:B------:R-:W-:-:S04]  /*03b0*/  IMAD.IADD R3, R4, 0x1, R0 ;  /* 0x0000000104037824 */ /* 0x000fc800078e0200 */
[----:B------:R-:W3:Y:S01]  /*03c0*/  MUFU.SQRT R5, R5 ;  /* 0x0000000500057308 */ /* 0x000ee20000002000 */
[C---:B-1----:R-:W-:Y:S01]  /*03d0*/  FSETP.GT.AND P5, PT, R21.reuse, 8.50705917302346158658e+37, PT ;  /* 0x7e8000001500780b */ /* 0x042fe20003fa4000 */
[----:B------:R-:W-:Y:S01]  /*03e0*/  FADD R0, R16, 9.9999997473787516356e-06 ;  /* 0x3727c5ac10007421 */ /* 0x000fe20000000000 */
[----:B------:R-:W-:Y:S02]  /*03f0*/  FSETP.GEU.AND P2, PT, R21, 1.175494350822287508e-38, PT ;  /* 0x008000001500780b */ /* 0x000fe40003f4e000 */
[----:B------:R-:W-:-:S03]  /*0400*/  SEL R17, R17, RZ, P4 ;  /* 0x000000ff11117207 */ /* 0x000fc60002000000 */
[----:B------:R-:W1:Y:S01]  /*0410*/  MUFU.SQRT R0, R0 ;  /* 0x0000000000007308 */ /* 0x000e620000002000 */
[----:B------:R-:W-:Y:S01]  /*0420*/  CS2R R10, SRZ ;  /* 0x00000000000a7805 */ /* 0x000fe2000001ff00 */
[----:B------:R-:W-:-:S04]  /*0430*/  FADD R27, R17, 9.9999997473787516356e-06 ;  /* 0x3727c5ac111b7421 */ /* 0x000fc80000000000 */
[----:B------:R-:W-:Y:S01]  /*0440*/  @P5 FMUL R21, R21, 0.25 ;  /* 0x3e80000015155820 */ /* 0x000fe20000400000 */
[----:B---3--:R-:W-:Y:S01]  /*0450*/  FSETP.GT.AND P6, PT, R5, 8.50705917302346158658e+37, PT ;  /* 0x7e8000000500780b */ /* 0x008fe20003fc4000 */
[----:B------:R-:W-:Y:S01]  /*0460*/  IMAD.WIDE R18, R3, 0x4, R18 ;  /* 0x0000000403127825 */ /* 0x000fe200078e0212 */
[----:B------:R-:W-:-:S03]  /*0470*/  FSEL R3, R20, 1, P5 ;  /* 0x3f80000014037808 */ /* 0x000fc60002800000 */
[----:B------:R-:W-:Y:S01]  /*0480*/  @!P2 FMUL R21, R21, 16777216 ;  /* 0x4b8000001515a820 */ /* 0x000fe20000400000 */
[----:B------:R-:W3:Y:S01]  /*0490*/  MUFU.SQRT R27, R27 ;  /* 0x0000001b001b7308 */ /* 0x000ee20000002000 */
[----:B------:R4:W2:Y:S01]  /*04a0*/  @P3 LDG.E.EL.64 R10, desc[UR4][R22.64] ;  /* 0x00000004160a3981 */ /* 0x0008a2000c2e1b00 */
[----:B------:R-:W-:Y:S01]  /*04b0*/  FSETP.GEU.AND P5, PT, R5, 1.175494350822287508e-38, PT ;  /* 0x008000000500780b */ /* 0x000fe20003fae000 */
[----:B------:R-:W-:Y:S01]  /*04c0*/  @!P2 FMUL R3, R3, 16777216 ;  /* 0x4b8000000303a820 */ /* 0x000fe20000400000 */
[----:B-1----:R-:W-:-:S04]  /*04d0*/  FSETP.GT.AND P2, PT, R0, 8.50705917302346158658e+37, PT ;  /* 0x7e8000000000780b */ /* 0x002fc80003f44000 */
[----:B0-----:R0:W1:Y:S01]  /*04e0*/  MUFU.RCP R28, R21 ;  /* 0x00000015001c7308 */ /* 0x0010620000001000 */
[----:B----4-:R-:W4:Y:S01]  /*04f0*/  LDC.64 R22, c[0x0][0x250] ;  /* 0x00009400ff167b82 */ /* 0x010f220000000a00 */
[----:B------:R-:W-:Y:S01]  /*0500*/  @P6 FMUL R5, R5, 0.25 ;  /* 0x3e80000005056820 */ /* 0x000fe20000400000 */
[----:B0-----:R-:W-:Y:S02]  /*0510*/  FSEL R21, R20, 1, P6 ;  /* 0x3f80000014157808 */ /* 0x001fe40003000000 */
[----:B------:R-:W-:Y:S02]  /*0520*/  FSETP.GEU.AND P6, PT, R0, 1.175494350822287508e-38, PT ;  /* 0x008000000000780b */ /* 0x000fe40003fce000 */
[----:B------:R-:W-:Y:S01]  /*0530*/  @!P5 FMUL R5, R5, 16777216 ;  /* 0x4b8000000505d820 */ /* 0x000fe20000400000 */
[----:B------:R-:W-:Y:S01]  /*0540*/  @!P5 FMUL R21, R21, 16777216 ;  /* 0x4b8000001515d820 */ /* 0x000fe20000400000 */
[----:B---3--:R-:W-:Y:S01]  /*0550*/  FSETP.GT.AND P5, PT, R27, 8.50705917302346158658e+37, PT ;  /* 0x7e8000001b00780b */ /* 0x008fe20003fa4000 */
[----:B-1----:R-:W-:Y:S01]  /*0560*/  FMUL R3, R28, R3 ;  /* 0x000000031c037220 */ /* 0x002fe20000400000 */
[----:B------:R-:W-:Y:S01]  /*0570*/  CS2R R16, SRZ ;  /* 0x0000000000107805 */ /* 0x000fe2000001ff00 */
[----:B------:R-:W-:Y:S01]  /*0580*/  @P2 FMUL R0, R0, 0.25 ;  /* 0x3e80000000002820 */ /* 0x000fe20000400000 */
[----:B------:R-:W-:-:S02]  /*0590*/  FSEL R28, R20, 1, P2 ;  /* 0x3f800000141c7808 */ /* 0x000fc40001000000 */
[----:B------:R-:W-:Y:S02]  /*05a0*/  FSETP.GEU.AND P2, PT, R27, 1.175494350822287508e-38, PT ;  /* 0x008000001b00780b */ /* 0x000fe40003f4e000 */
[----:B------:R0:W3:Y:S01]  /*05b0*/  @P3 LDG.E.EL.64 R16, desc[UR4][R18.64] ;  /* 0x0000000412103981 */ /* 0x0000e2000c2e1b00 */
[----:B------:R-:W-:Y:S01]  /*05c0*/  @!P6 FMUL R0, R0, 16777216 ;  /* 0x4b8000000000e820 */ /* 0x000fe20000400000 */
[----:B----4-:R-:W-:-:S03]  /*05d0*/  IMAD.WIDE R22, R4, 0x4, R22 ;  /* 0x0000000404167825 */ /* 0x010fc600078e0216 */
[----:B------:R-:W1:Y:S01]  /*05e0*/  MUFU.RCP R29, R0 ;  /* 0x00000000001d7308 */ /* 0x000e620000001000 */
[----:B------:R-:W-:Y:S01]  /*05f0*/  @P5 FMUL R27, R27, 0.25 ;  /* 0x3e8000001b1b5820 */ /* 0x000fe20000400000 */
[----:B0-----:R-:W-:-:S04]  /*0600*/  CS2R R18, SRZ ;  /* 0x0000000000127805 */ /* 0x001fc8000001ff00 */
[----:B------:R-:W-:Y:S02]  /*0610*/  @!P2 FMUL R27, R27, 16777216 ;  /* 0x4b8000001b1ba820 */ /* 0x000fe40000400000 */
[----:B------:R0:W4:Y:S04]  /*0620*/  @P4 LDG.E.EL.64 R18, desc[UR4][R22.64+-0x80] ;  /* 0xffff800416124981 */ /* 0x000128000c2e1b00 */
[----:B------:R-:W5:Y:S01]  /*0630*/  MUFU.RCP R27, R27 ;  /* 0x0000001b001b7308 */ /* 0x000f620000001000 */
[----:B------:R-:W-:Y:S01]  /*0640*/  @!P6 FMUL R28, R28, 16777216 ;  /* 0x4b8000001c1ce820 */ /* 0x000fe20000400000 */
[----:B0-----:R-:W0:Y:S06]  /*0650*/  LDC.64 R22, c[0x0][0x258] ;  /* 0x00009600ff167b82 */ /* 0x001e2c0000000a00 */
[----:B------:R-:W5:Y:S01]  /*0660*/  MUFU.RCP R5, R5 ;  /* 0x0000000500057308 */ /* 0x000f620000001000 */
[----:B-1----:R-:W-:Y:S01]  /*0670*/  FMUL R0, R29, R28 ;  /* 0x0000001c1d007220 */ /* 0x002fe20000400000 */
[----:B------:R-:W-:Y:S01]  /*0680*/  FSEL R28, R20, 1, P5 ;  /* 0x3f800000141c7808 */ /* 0x000fe20002800000 */
[----:B------:R-:W-:-:S04]  /*0690*/  IMAD.SHL.U32 R29, R26, 0x40, RZ ;  /* 0x000000401a1d7824 */ /* 0x000fc800078e00ff */
[----:B------:R-:W-:Y:S01]  /*06a0*/  @!P2 FMUL R28, R28, 16777216 ;  /* 0x4b8000001c1ca820 */ /* 0x000fe20000400000 */
[----:B------:R-:W-:-:S03]  /*06b0*/  ISETP.GT.AND P2, PT, R4, 0x3f, PT ;  /* 0x0000003f0400780c */ /* 0x000fc60003f44270 */
[----:B-----5:R-:W-:Y:S01]  /*06c0*/  FMUL R26, R27, R28 ;  /* 0x0000001c1b1a7220 */ /* 0x020fe20000400000 */
[----:B------:R-:W-:Y:S02]  /*06d0*/  SHF.R.S32.HI R28, RZ, 0x1f, R4 ;  /* 0x0000001fff1c7819 */ /* 0x000fe40000011404 */
[----:B------:R-:W-:Y:S01]  /*06e0*/  IADD3 R27, P6, R4, R29, RZ ;  /* 0x0000001d041b7210 */ /* 0x000fe20007fde0ff */
[----:B------:R-:W-:Y:S01]  /*06f0*/  FMUL R5, R5, R21 ;  /* 0x0000001505057220 */ /* 0x000fe20000400000 */
[----:B------:R-:W-:Y:S02]  /*0700*/  CS2R R20, SRZ ;  /* 0x0000000000147805 */ /* 0x000fe4000001ff00 */
[----:B------:R-:W-:Y:S02]  /*0710*/  ISETP.LT.AND P5, PT, R2, 0x1d1200, P2 ;  /* 0x001d12000200780c */ /* 0x000fe400017a1270 */
[----:B------:R-:W-:Y:S01]  /*0720*/  LEA.HI.X.SX32 R29, R29, R28, 0x1, P6 ;  /* 0x0000001c1d1d7211 */ /* 0x000fe200030f0eff */
[----:B0-----:R-:W-:Y:S01]  /*0730*/  IMAD.WIDE R22, R4, 0x4, R22 ;  /* 0x0000000404167825 */ /* 0x001fe200078e0216 */
[----:B------:R-:W-:-:S04]  /*0740*/  LEA R28, P6, R27, UR6, 0x2 ;  /* 0x000000061b1c7c11 */ /* 0x000fc8000f8c10ff */
[----:B------:R0:W5:Y:S01]  /*0750*/  @P4 LDG.E.EL.64 R20, desc[UR4][R22.64+-0x80] ;  /* 0xffff800416144981 */ /* 0x000162000c2e1b00 */
[----:B------:R-:W-:Y:S02]  /*0760*/  LEA.HI.X R29, R27, UR7, R29, 0x2, P6 ;  /* 0x000000071b1d7c11 */ /* 0x000fe4000b0f141d */
[----:B0-----:R-:W-:-:S06]  /*0770*/  CS2R R22, SRZ ;  /* 0x0000000000167805 */ /* 0x001fcc000001ff00 */
[----:B------:R0:W3:Y:S02]  /*0780*/  @P5 LDG.E.EL.64 R22, desc[UR4][R28.64+-0x100] ;  /* 0xffff00041c165981 */ /* 0x0000e4000c2e1b00 */
[----:B0-----:R-:W0:Y:S01]  /*0790*/  LDC.64 R28, c[0x0][0x270] ;  /* 0x00009c00ff1c7b82 */ /* 0x001e220000000a00 */
[----:B------:R-:W-:Y:S02]  /*07a0*/  SEL R27, R9, RZ, P4 ;  /* 0x000000ff091b7207 */ /* 0x000fe40002000000 */
[----:B------:R-:W-:Y:S02]  /*07b0*/  SEL R6, R6, RZ, P4 ;  /* 0x000000ff06067207 */ /* 0x000fe40002000000 */
[----:B------:R-:W-:Y:S02]  /*07c0*/  SEL R7, R7, RZ, P4 ;  /* 0x000000ff07077207 */ /* 0x000fe40002000000 */
[----:B------:R-:W-:-:S03]  /*07d0*/  SEL R9, R8, RZ, P4 ;  /* 0x000000ff08097207 */ /* 0x000fc60002000000 */
[----:B------:R-:W-:Y:S02]  /*07e0*/  FADD R8, R7, -R27 ;  /* 0x8000001b07087221 */ /* 0x000fe40000000000 */
[----:B------:R-:W-:Y:S01]  /*07f0*/  FADD R9, R6, -R9 ;  /* 0x8000000906097221 */ /* 0x000fe20000000000 */
[----:B------:R-:W-:Y:S01]  /*0800*/  CS2R R6, SRZ ;  /* 0x0000000000067805 */ /* 0x000fe2000001ff00 */
[----:B0-----:R-:W-:-:S05]  /*0810*/  IMAD.WIDE R28, R4, 0x4, R28 ;  /* 0x00000004041c7825 */ /* 0x001fca00078e021c */
[----:B------:R0:W3:Y:S02]  /*0820*/  @P5 LDG.E.EL.64 R6, desc[UR4][R28.64+-0x100] ;  /* 0xffff00041c065981 */ /* 0x0000e4000c2e1b00 */
[----:B0-----:R-:W-:Y:S01]  /*0830*/  IMAD.MOV.U32 R29, RZ, RZ, 0x3e800000 ;  /* 0x3e800000ff1d7424 */ /* 0x001fe200078e00ff */
[----:B--2---:R-:W-:Y:S02]  /*0840*/  SEL R10, R10, RZ, P3 ;  /* 0x000000ff0a0a7207 */ /* 0x004fe40001800000 */
[----:B---3--:R-:W-:Y:S02]  /*0850*/  SEL R6, R6, RZ, P5 ;  /* 0x000000ff06067207 */ /* 0x008fe40002800000 */
[----:B------:R-:W-:-:S03]  /*0860*/  SEL R7, R7, RZ, P5 ;  /* 0x000000ff07077207 */ /* 0x000fc60002800000 */
[----:B------:R-:W-:Y:S02]  /*0870*/  FADD R6, R6, 9.9999997473787516356e-06 ;  /* 0x3727c5ac06067421 */ /* 0x000fe40000000000 */
[----:B------:R-:W-:Y:S02]  /*0880*/  FADD R7, R7, 9.9999997473787516356e-06 ;  /* 0x3727c5ac07077421 */ /* 0x000fe40000000000 */
[----:B------:R-:W0:Y:S08]  /*0890*/  MUFU.SQRT R27, R6 ;  /* 0x00000006001b7308 */ /* 0x000e300000002000 */
[----:B------:R-:W1:Y:S01]  /*08a0*/  MUFU.SQRT R28, R7 ;  /* 0x00000007001c7308 */ /* 0x000e620000002000 */
[----:B0-----:R-:W-:-:S02]  /*08b0*/  FSETP.GT.AND P6, PT, R27, 8.50705917302346158658e+37, PT ;  /* 0x7e8000001b00780b */ /* 0x001fc40003fc4000 */
[----:B-1----:R-:W-:Y:S02]  /*08c0*/  FSETP.GT.AND P0, PT, R28, 8.50705917302346158658e+37, PT ;  /* 0x7e8000001c00780b */ /* 0x002fe40003f04000 */
[----:B------:R-:W-:Y:S02]  /*08d0*/  FSETP.GEU.AND P1, PT, R27, 1.175494350822287508e-38, PT ;  /* 0x008000001b00780b */ /* 0x000fe40003f2e000 */
[----:B------:R-:W-:-:S07]  /*08e0*/  FSEL R6, R29, 1, P6 ;  /* 0x3f8000001d067808 */ /* 0x000fce0003000000 */
[----:B------:R-:W-:Y:S01]  /*08f0*/  @P6 FMUL R27, R27, 0.25 ;  /* 0x3e8000001b1b6820 */ /* 0x000fe20000400000 */
[C---:B------:R-:W-:Y:S02]  /*0900*/  FSETP.GEU.AND P6, PT, R28.reuse, 1.175494350822287508e-38, PT ;  /* 0x008000001c00780b */ /* 0x040fe40003fce000 */
[----:B------:R-:W-:Y:S01]  /*0910*/  FSEL R7, R29, 1, P0 ;  /* 0x3f8000001d077808 */ /* 0x000fe20000000000 */
[----:B------:R-:W-:Y:S01]  /*0920*/  @P0 FMUL R28, R28, 0.25 ;  /* 0x3e8000001c1c0820 */ /* 0x000fe20000400000 */
[----:B------:R-:W-:Y:S02]  /*0930*/  ISETP.NE.AND P0, PT, R24, RZ, PT ;  /* 0x000000ff1800720c */ /* 0x000fe40003f05270 */
[----:B------:R-:W-:Y:S02]  /*0940*/  SEL R24, R11, RZ, P3 ;  /* 0x000000ff0b187207 */ /* 0x000fe40001800000 */
[----:B------:R-:W-:Y:S01]  /*0950*/  SEL R11, R17, RZ, P3 ;  /* 0x000000ff110b7207 */ /* 0x000fe20001800000 */
[----:B------:R-:W-:Y:S01]  /*0960*/  @!P1 FMUL R27, R27, 16777216 ;  /* 0x4b8000001b1b9820 */ /* 0x000fe20000400000 */
[----:B------:R-:W-:Y:S01]  /*0970*/  @!P1 FMUL R6, R6, 16777216 ;  /* 0x4b80000006069820 */ /* 0x000fe20000400000 */
[----:B------:R-:W-:-:S02]  /*0980*/  ISETP.NE.AND P1, PT, R25, RZ, PT ;  /* 0x000000ff1900720c */ /* 0x000fc40003f25270 */
[----:B------:R-:W-:Y:S01]  /*0990*/  FADD R11, R11, -R24 ;  /* 0x800000180b0b7221 */ /* 0x000fe20000000000 */
[----:B------:R-:W-:Y:S01]  /*09a0*/  @!P6 FMUL R28, R28, 16777216 ;  /* 0x4b8000001c1ce820 */ /* 0x000fe20000400000 */
[----:B------:R-:W0:Y:S01]  /*09b0*/  LDC.64 R24, c[0x0][0x268] ;  /* 0x00009a00ff187b82 */ /* 0x000e220000000a00 */
[----:B------:R-:W1:Y:S08]  /*09c0*/  MUFU.RCP R27, R27 ;  /* 0x0000001b001b7308 */ /* 0x000e700000001000 */
[----:B------:R-:W2:Y:S01]  /*09d0*/  MUFU.RCP R28, R28 ;  /* 0x0000001c001c7308 */ /* 0x000ea20000001000 */
[----:B------:R-:W-:Y:S01]  /*09e0*/  SEL R17, R16, RZ, P3 ;  /* 0x000000ff10117207 */ /* 0x000fe20001800000 */
[----:B------:R-:W-:-:S04]  /*09f0*/  @!P6 FMUL R7, R7, 16777216 ;  /* 0x4b8000000707e820 */ /* 0x000fc80000400000 */
[----:B------:R-:W-:Y:S01]  /*0a00*/  FADD R10, R17, -R10 ;  /* 0x8000000a110a7221 */ /* 0x000fe20000000000 */
[----:B-1----:R-:W-:Y:S01]  /*0a10*/  FMUL R16, R27, R6 ;  /* 0x000000061b107220 */ /* 0x002fe20000400000 */
[----:B--2---:R-:W-:Y:S01]  /*0a20*/  FMUL R17, R28, R7 ;  /* 0x000000071c117220 */ /* 0x004fe20000400000 */
[----:B------:R-:W-:Y:S01]  /*0a30*/  CS2R R6, SRZ ;  /* 0x0000000000067805 */ /* 0x000fe2000001ff00 */
[----:B0-----:R-:W-:-:S05]  /*0a40*/  IMAD.WIDE R24, R4, 0x4, R24 ;  /* 0x0000000404187825 */ /* 0x001fca00078e0218 */
[----:B------:R0:W2:Y:S02]  /*0a50*/  @P5 LDG.E.EL.64 R6, desc[UR4][R24.64+-0x100] ;  /* 0xffff000418065981 */ /* 0x0000a4000c2e1b00 */
[----:B0-----:R-:W0:Y:S01]  /*0a60*/  LDC.64 R24, c[0x0][0x278] ;  /* 0x00009e00ff187b82 */ /* 0x001e220000000a00 */
[----:B------:R-:W-:Y:S01]  /*0a70*/  FMUL R3, R3, R10 ;  /* 0x0000000a03037220 */ /* 0x000fe20000400000 */
[----:B------:R-:W-:Y:S01]  /*0a80*/  FMUL R27, R5, R11 ;  /* 0x0000000b051b7220 */ /* 0x000fe20000400000 */
[----:B------:R-:W-:Y:S01]  /*0a90*/  CS2R R10, SRZ ;  /* 0x00000000000a7805 */ /* 0x000fe2000001ff00 */
[----:B0-----:R-:W-:-:S05]  /*0aa0*/  IMAD.WIDE R24, R4, 0x4, R24 ;  /* 0x0000000404187825 */ /* 0x001fca00078e0218 */
[----:B------:R0:W3:Y:S02]  /*0ab0*/  @P5 LDG.E.EL.64 R10, desc[UR4][R24.64+-0x100] ;  /* 0xffff0004180a5981 */ /* 0x0000e4000c2e1b00 */
[----:B0-----:R-:W0:Y:S02]  /*0ac0*/  LDC.64 R24, c[0x0][0x280] ;  /* 0x0000a000ff187b82 */ /* 0x001e240000000a00 */
[----:B0-----:R-:W-:Y:S01]  /*0ad0*/  IMAD.WIDE R24, R4, 0x4, R24 ;  /* 0x0000000404187825 */ /* 0x001fe200078e0218 */
[----:B------:R-:W-:-:S06]  /*0ae0*/  CS2R R4, SRZ ;  /* 0x0000000000047805 */ /* 0x000fcc000001ff00 */
[----:B------:R-:W5:Y:S01]  /*0af0*/  @P5 LDG.E.EL.64 R4, desc[UR4][R24.64+-0x100] ;  /* 0xffff000418045981 */ /* 0x000f62000c2e1b00 */
[----:B------:R-:W-:Y:S02]  /*0b00*/  SEL R23, R23, RZ, P5 ;  /* 0x000000ff17177207 */ /* 0x000fe40002800000 */
[----:B------:R-:W-:Y:S01]  /*0b10*/  SEL R12, R12, RZ, P3 ;  /* 0x000000ff0c0c7207 */ /* 0x000fe20001800000 */
[----:B------:R-:W-:Y:S01]  /*0b20*/  FMUL R8, R26, R8 ;  /* 0x000000081a087220 */ /* 0x000fe20000400000 */
[----:B----4-:R-:W-:Y:S02]  /*0b30*/  SEL R19, R19, RZ, P4 ;  /* 0x000000ff13137207 */ /* 0x010fe40002000000 */
[----:B------:R-:W-:Y:S01]  /*0b40*/  SEL R15, R15, RZ, P3 ;  /* 0x000000ff0f0f7207 */ /* 0x000fe20001800000 */
[----:B------:R-:W-:Y:S01]  /*0b50*/  FMUL R9, R0, R9 ;  /* 0x0000000900097220 */ /* 0x000fe20000400000 */
[----:B------:R-:W-:Y:S02]  /*0b60*/  SEL R18, R18, RZ, P4 ;  /* 0x000000ff12127207 */ /* 0x000fe40002000000 */
[----:B--2---:R-:W-:-:S02]  /*0b70*/  SEL R28, R7, RZ, P5 ;  /* 0x000000ff071c7207 */ /* 0x004fc40002800000 */
[----:B------:R-:W-:Y:S02]  /*0b80*/  SEL R7, R22, RZ, P5 ;  /* 0x000000ff16077207 */ /* 0x000fe40002800000 */
[----:B------:R-:W-:Y:S01]  /*0b90*/  SEL R6, R6, RZ, P5 ;  /* 0x000000ff06067207 */ /* 0x000fe20002800000 */
[----:B------:R-:W-:Y:S01]  /*0ba0*/  FADD R28, R23, -R28 ;  /* 0x8000001c171c7221 */ /* 0x000fe20000000000 */
[----:B------:R-:W-:-:S03]  /*0bb0*/  SEL R23, R14, RZ, P3 ;  /* 0x000000ff0e177207 */ /* 0x000fc60001800000 */
[----:B------:R-:W-:Y:S02]  /*0bc0*/  FADD R7, R7, -R6 ;  /* 0x8000000607077221 */ /* 0x000fe40000000000 */
[----:B------:R-:W-:Y:S02]  /*0bd0*/  FFMA R3, R12, R3, R23 ;  /* 0x000000030c037223 */ /* 0x000fe40000000017 */
[----:B------:R-:W-:Y:S01]  /*0be0*/  FMUL R16, R16, R7 ;  /* 0x0000000710107220 */ /* 0x000fe20000400000 */
[----:B------:R-:W-:Y:S01]  /*0bf0*/  FMUL R17, R17, R28 ;  /* 0x0000001c11117220 */ /* 0x000fe20000400000 */
[----:B---3--:R-:W-:Y:S02]  /*0c00*/  SEL R12, R10, RZ, P5 ;  /* 0x000000ff0a0c7207 */ /* 0x008fe40002800000 */
[----:B-----5:R-:W-:Y:S02]  /*0c10*/  SEL R10, R21, RZ, P4 ;  /* 0x000000ff150a7207 */ /* 0x020fe40002000000 */
[----:B------:R-:W-:-:S03]  /*0c20*/  SEL R23, R11, RZ, P5 ;  /* 0x000000ff0b177207 */ /* 0x000fc60002800000 */
[----:B------:R-:W-:Y:S01]  /*0c30*/  FFMA R8, R19, R8, R10 ;  /* 0x0000000813087223 */ /* 0x000fe2000000000a */
[----:B------:R-:W-:-:S05]  /*0c40*/  SEL R11, R20, RZ, P4 ;  /* 0x000000ff140b7207 */ /* 0x000fca0002000000 */
[----:B------:R-:W-:-:S05]  /*0c50*/  FFMA R9, R18, R9, R11 ;  /* 0x0000000912097223 */ /* 0x000fca000000000b */
[----:B------:R-:W-:Y:S02]  /*0c60*/  FSETP.GEU.AND P4, PT, R9, RZ, PT ;  /* 0x000000ff0900720b */ /* 0x000fe40003f8e000 */
[----:B------:R-:W-:Y:S02]  /*0c70*/  SEL R7, R4, RZ, P5 ;  /* 0x000000ff04077207 */ /* 0x000fe40002800000 */
[----:B------:R-:W-:Y:S02]  /*0c80*/  SEL R6, R5, RZ, P5 ;  /* 0x000000ff05067207 */ /* 0x000fe40002800000 */
[----:B------:R-:W0:Y:S01]  /*0c90*/  LDC.64 R4, c[0x0][0x288] ;  /* 0x0000a200ff047b82 */ /* 0x000e220000000a00 */
[----:B------:R-:W-:Y:S01]  /*0ca0*/  FFMA R7, R12, R16, R7 ;  /* 0x000000100c077223 */ /* 0x000fe20000000007 */
[----:B------:R-:W-:Y:S02]  /*0cb0*/  SEL R12, R13, RZ, P3 ;  /* 0x000000ff0d0c7207 */ /* 0x000fe40001800000 */
[----:B------:R-:W-:-:S02]  /*0cc0*/  FSETP.GEU.AND P3, PT, R8, RZ, PT ;  /* 0x000000ff0800720b */ /* 0x000fc40003f6e000 */
[----:B------:R-:W-:Y:S01]  /*0cd0*/  FSETP.GEU.AND P6, PT, R7, RZ, PT ;  /* 0x000000ff0700720b */ /* 0x000fe20003fce000 */
[----:B------:R-:W-:-:S03]  /*0ce0*/  FFMA R6, R23, R17, R6 ;  /* 0x0000001117067223 */ /* 0x000fc60000000006 */
[----:B------:R-:W-:Y:S02]  /*0cf0*/  FSEL R0, R7, RZ, P6 ;  /* 0x000000ff07007208 */ /* 0x000fe40003000000 */
[----:B------:R-:W-:Y:S02]  /*0d00*/  FSEL R7, R8, RZ, P3 ;  /* 0x000000ff08077208 */ /* 0x000fe40001800000 */
[----:B------:R-:W-:Y:S02]  /*0d10*/  ISETP.GE.AND P3, PT, R2, 0x1d1200, PT ;  /* 0x001d12000200780c */ /* 0x000fe40003f66270 */
[----:B------:R-:W-:Y:S01]  /*0d20*/  FSETP.GEU.AND P5, PT, R6, RZ, PT ;  /* 0x000000ff0600720b */ /* 0x000fe20003fae000 */
[----:B------:R-:W-:-:S03]  /*0d30*/  FFMA R27, R12, R27, R15 ;  /* 0x0000001b0c1b7223 */ /* 0x000fc6000000000f */
[----:B------:R-:W-:Y:S02]  /*0d40*/  FSEL R10, R6, RZ, P5 ;  /* 0x000000ff060a7208 */ /* 0x000fe40002800000 */
[----:B------:R-:W-:Y:S02]  /*0d50*/  FSEL R6, R9, RZ, P4 ;  /* 0x000000ff09067208 */ /* 0x000fe40002000000 */
[----:B------:R-:W-:Y:S02]  /*0d60*/  @P0 FSEL R6, R0, RZ, P2 ;  /* 0x000000ff00060208 */ /* 0x000fe40001000000 */
[----:B------:R-:W-:Y:S02]  /*0d70*/  @P0 FSEL R7, R10, RZ, P2 ;  /* 0x000000ff0a070208 */ /* 0x000fe40001000000 */
[----:B------:R-:W-:Y:S02]  /*0d80*/  FSETP.GEU.AND P0, PT, R3, RZ, PT ;  /* 0x000000ff0300720b */ /* 0x000fe40003f0e000 */
[----:B------:R-:W-:Y:S01]  /*0d90*/  FSETP.GEU.AND P2, PT, R27, RZ, PT ;  /* 0x000000ff1b00720b */ /* 0x000fe20003f4e000 */
[----:B0-----:R-:W-:Y:S01]  /*0da0*/  IMAD.WIDE R4, R2, 0x4, R4 ;  /* 0x0000000402047825 */ /* 0x001fe200078e0204 */
[----:B------:R-:W-:-:S02]  /*0db0*/  @!P1 FSEL R6, R3, RZ, P0 ;  /* 0x000000ff03069208 */ /* 0x000fc40000000000 */
[----:B------:R-:W-:Y:S01]  /*0dc0*/  @!P1 FSEL R7, R27, RZ, P2 ;  /* 0x000000ff1b079208 */ /* 0x000fe20001000000 */
[----:B------:R-:W-:Y:S08]  /*0dd0*/  @P3 EXIT ;  /* 0x000000000000394d */ /* 0x000ff00003800000 */
[----:B------:R-:W-:Y:S01]  /*0de0*/  STG.E.64 desc[UR4][R4.64], R6 ;  /* 0x0000000604007986 */ /* 0x000fe2000c101b04 */
[----:B------:R-:W-:Y:S05]  /*0df0*/  EXIT ;  /* 0x000000000000794d */ /* 0x000fea0003800000 */
.L_x_0:
[----:B------:R-:W-:-:S00]  /*0e00*/  BRA `(.L_x_0) ;  /* 0xfffffffc00fc7947 */ /* 0x000fc0000383ffff */
[----:B------:R-:W-:-:S00]  /*0e10*/  NOP ;  /* 0x0000000000007918 */ /* 0x000fc00000000000 */
        /* <DEDUP_REMOVED lines=14> */
.L_x_1:


//--------------------- .nv.global.init           --------------------------
	.section	.nv.global.init,"aw",@progbits
.nv.global.init:
	.type		_$_str,@object
	.size		_$_str,(_$_str_$_2 - _$_str)
_$_str:
        /*0000*/ 	.byte	0x5f, 0x5f, 0x43, 0x55, 0x44, 0x41, 0x5f, 0x46, 0x54, 0x5a, 0x00
	.type		_$_str_$_2,@object
	.size		_$_str_$_2,(.L_1 - _$_str_$_2)
_$_str_$_2:
        /*000b*/ 	.byte	0x5f, 0x5f, 0x43, 0x55, 0x44, 0x41, 0x5f, 0x50, 0x52, 0x45, 0x43, 0x5f, 0x53, 0x51, 0x52, 0x54
        /*001b*/ 	.byte	0x00
.L_1:


//--------------------- .nv.constant0.triton_poi_fused_cat_32 --------------------------
	.section	.nv.constant0.triton_poi_fused_cat_32,"a",@progbits
	.sectionflags	@""
	.align	4
.nv.constant0.triton_poi_fused_cat_32:
	.zero		660
